//
// Generated by NVIDIA NVVM Compiler
//
// Compiler Build ID: CL-36424714
// Cuda compilation tools, release 13.0, V13.0.88
// Based on NVVM 20.0.0
//

.version 9.0
.target sm_100
.address_size 64

	// .globl	_Z9gpu_countPii
.extern .func  (.param .b32 func_retval0) vprintf
(
	.param .b64 vprintf_param_0,
	.param .b64 vprintf_param_1
)
;
.global .align 4 .u32 d_g_count;
.global .align 1 .b8 $str[19] = {37, 100, 9, 37, 100, 32, 45, 32, 73, 110, 99, 114, 101, 109, 101, 110, 116, 10};
.global .align 1 .b8 $str$1[7] = {37, 100, 9, 37, 100, 10};

.visible .entry _Z9gpu_countPii(
	.param .u64 .ptr .align 1 _Z9gpu_countPii_param_0,
	.param .u32 _Z9gpu_countPii_param_1
)
{
	.local .align 8 .b8 	__local_depot0[8];
	.reg .b64 	%SP;
	.reg .b64 	%SPL;
	.reg .pred 	%p<3>;
	.reg .b32 	%r<13>;
	.reg .b64 	%rd<13>;

	mov.u64 	%SPL, __local_depot0;
	cvta.local.u64 	%SP, %SPL;
	ld.param.u64 	%rd3, [_Z9gpu_countPii_param_0];
	ld.param.u32 	%r3, [_Z9gpu_countPii_param_1];
	add.u64 	%rd4, %SP, 0;
	add.u64 	%rd1, %SPL, 0;
	mov.u32 	%r4, %ctaid.x;
	mov.u32 	%r5, %ntid.x;
	mov.u32 	%r6, %tid.x;
	mad.lo.s32 	%r1, %r4, %r5, %r6;
	setp.gt.s32 	%p1, %r1, 512;
	@%p1 bra 	$L__BB0_4;
	cvta.to.global.u64 	%rd5, %rd3;
	mul.wide.s32 	%rd6, %r1, 4;
	add.s64 	%rd2, %rd5, %rd6;
	ld.global.u32 	%r2, [%rd2];
	setp.ne.s32 	%p2, %r2, %r3;
	@%p2 bra 	$L__BB0_3;
	atom.global.add.u32 	%r9, [d_g_count], 1;
	ld.global.u32 	%r10, [%rd2];
	st.local.v2.u32 	[%rd1], {%r1, %r10};
	mov.u64 	%rd10, $str;
	cvta.global.u64 	%rd11, %rd10;
	{ // callseq 1, 0
	.param .b64 param0;
	st.param.b64 	[param0], %rd11;
	.param .b64 param1;
	st.param.b64 	[param1], %rd4;
	.param .b32 retval0;
	call.uni (retval0), 
	vprintf, 
	(
	param0, 
	param1
	);
	ld.param.b32 	%r11, [retval0];
	} // callseq 1
	bra.uni 	$L__BB0_4;
$L__BB0_3:
	st.local.v2.u32 	[%rd1], {%r1, %r2};
	mov.u64 	%rd7, $str$1;
	cvta.global.u64 	%rd8, %rd7;
	{ // callseq 0, 0
	.param .b64 param0;
	st.param.b64 	[param0], %rd8;
	.param .b64 param1;
	st.param.b64 	[param1], %rd4;
	.param .b32 retval0;
	call.uni (retval0), 
	vprintf, 
	(
	param0, 
	param1
	);
	ld.param.b32 	%r7, [retval0];
	} // callseq 0
$L__BB0_4:
	ret;

}


// ===== COMPILED SASS (sm_100) =====

	.target	sm_100

	.elftype	@"ET_EXEC"


//--------------------- .note.nv.tkinfo           --------------------------
	.section	.note.nv.tkinfo,"",@"SHT_NOTE"
	.sectionflags	@"SHF_NOTE_NV_TKINFO"
	.tkinfo
        /*0018*/ 	.word	0x00000002
        /*0030*/ 	.string	""
        /*0030*/ 	.string	"ptxas"
        /*0030*/ 	.string	"Cuda compilation tools, release 13.0, V13.0.88"
        /*0030*/ 	.string	"Build cuda_13.0.r13.0/compiler.36424714_0"
        /*0030*/ 	.string	"-arch sm_100 -m 64 "



//--------------------- .note.nv.cuinfo           --------------------------
	.section	.note.nv.cuinfo,"",@"SHT_NOTE"
	.sectionflags	@"SHF_NOTE_NV_CUINFO"
        /*0018*/ 	.short	0x0002
        /*001a*/ 	.short	0x0064
        /*001c*/ 	.short	0x0082
	.zero		2


//--------------------- .nv.info                  --------------------------
	.section	.nv.info,"",@"SHT_CUDA_INFO"
	.align	4


	//----- nvinfo : EIATTR_REGCOUNT
	.align		4
        /*0000*/ 	.byte	0x04, 0x2f
        /*0002*/ 	.short	(.L_4 - .L_3)
	.align		4
.L_3:
        /*0004*/ 	.word	index@(_Z9gpu_countPii)
        /*0008*/ 	.word	0x00000018


	//----- nvinfo : EIATTR_FRAME_SIZE
	.align		4
.L_4:
        /*000c*/ 	.byte	0x04, 0x11
        /*000e*/ 	.short	(.L_6 - .L_5)
	.align		4
.L_5:
        /*0010*/ 	.word	index@(_Z9gpu_countPii)
        /*0014*/ 	.word	0x00000008


	//----- nvinfo : EIATTR_MIN_STACK_SIZE
	.align		4
.L_6:
        /*0018*/ 	.byte	0x04, 0x12
        /*001a*/ 	.short	(.L_8 - .L_7)
	.align		4
.L_7:
        /*001c*/ 	.word	index@(_Z9gpu_countPii)
        /*0020*/ 	.word	0x00000008
.L_8:


//--------------------- .nv.compat                --------------------------
	.section	.nv.compat,"",@"SHT_CUDA_COMPAT_INFO"
	.align	4
        /*0000*/ 	.byte	0x02, 0x09, 0x00, 0x00, 0x02, 0x02, 0x01, 0x00, 0x02, 0x05, 0x05, 0x00, 0x03, 0x07, 0x01, 0x01
        /*0010*/ 	.byte	0x02, 0x03, 0x00, 0x00, 0x02, 0x06, 0x01, 0x00, 0x04, 0x0b, 0x08, 0x00, 0x09, 0x00, 0x00, 0x00
        /*0020*/ 	.byte	0x00, 0x00, 0x00, 0x00


//--------------------- .nv.info._Z9gpu_countPii  --------------------------
	.section	.nv.info._Z9gpu_countPii,"",@"SHT_CUDA_INFO"
	.sectionflags	@""
	.align	4


	//----- nvinfo : EIATTR_CUDA_API_VERSION
	.align		4
        /*0000*/ 	.byte	0x04, 0x37
        /*0002*/ 	.short	(.L_10 - .L_9)
.L_9:
        /*0004*/ 	.word	0x00000082


	//----- nvinfo : EIATTR_KPARAM_INFO
	.align		4
.L_10:
        /*0008*/ 	.byte	0x04, 0x17
        /*000a*/ 	.short	(.L_12 - .L_11)
.L_11:
        /*000c*/ 	.word	0x00000000
        /*0010*/ 	.short	0x0001
        /*0012*/ 	.short	0x0008
        /*0014*/ 	.byte	0x00, 0xf0, 0x11, 0x00


	//----- nvinfo : EIATTR_KPARAM_INFO
	.align		4
.L_12:
        /*0018*/ 	.byte	0x04, 0x17
        /*001a*/ 	.short	(.L_14 - .L_13)
.L_13:
        /*001c*/ 	.word	0x00000000
        /*0020*/ 	.short	0x0000
        /*0022*/ 	.short	0x0000
        /*0024*/ 	.byte	0x00, 0xf5, 0x21, 0x00


	//----- nvinfo : EIATTR_SPARSE_MMA_MASK
	.align		4
.L_14:
        /*0028*/ 	.byte	0x03, 0x50
        /*002a*/ 	.short	0x0000


	//----- nvinfo : EIATTR_MAXREG_COUNT
	.align		4
        /*002c*/ 	.byte	0x03, 0x1b
        /*002e*/ 	.short	0x00ff


	//----- nvinfo : EIATTR_EXTERNS
	.align		4
        /*0030*/ 	.byte	0x04, 0x0f
        /*0032*/ 	.short	(.L_16 - .L_15)


	//   ....[0]....
	.align		4
.L_15:
        /*0034*/ 	.word	index@(vprintf)


	//----- nvinfo : EIATTR_MERCURY_ISA_VERSION
	.align		4
.L_16:
        /*0038*/ 	.byte	0x03, 0x5f
        /*003a*/ 	.short	0x0101


	//----- nvinfo : EIATTR_INT_WARP_WIDE_INSTR_OFFSETS
	.align		4
        /*003c*/ 	.byte	0x04, 0x31
        /*003e*/ 	.short	(.L_18 - .L_17)


	//   ....[0]....
.L_17:
        /*0040*/ 	.word	0x00000150


	//----- nvinfo : EIATTR_VRC_CTA_INIT_COUNT
	.align		4
.L_18:
        /*0044*/ 	.byte	0x02, 0x4a
	.zero		1
	.zero		1


	//----- nvinfo : EIATTR_SYSCALL_OFFSETS
	.align		4
        /*0048*/ 	.byte	0x04, 0x46
        /*004a*/ 	.short	(.L_20 - .L_19)


	//   ....[0]....
.L_19:
        /*004c*/ 	.word	0x00000220


	//   ....[1]....
        /*0050*/ 	.word	0x000002c0


	//----- nvinfo : EIATTR_EXIT_INSTR_OFFSETS
	.align		4
.L_20:
        /*0054*/ 	.byte	0x04, 0x1c
        /*0056*/ 	.short	(.L_22 - .L_21)


	//   ....[0]....
.L_21:
        /*0058*/ 	.word	0x000000b0


	//   ....[1]....
        /*005c*/ 	.word	0x00000230


	//   ....[2]....
        /*0060*/ 	.word	0x000002d0


	//----- nvinfo : EIATTR_CRS_STACK_SIZE
	.align		4
.L_22:
        /*0064*/ 	.byte	0x04, 0x1e
        /*0066*/ 	.short	(.L_24 - .L_23)
.L_23:
        /*0068*/ 	.word	0x00000000


	//----- nvinfo : EIATTR_CBANK_PARAM_SIZE
	.align		4
.L_24:
        /*006c*/ 	.byte	0x03, 0x19
        /*006e*/ 	.short	0x000c


	//----- nvinfo : EIATTR_PARAM_CBANK
	.align		4
        /*0070*/ 	.byte	0x04, 0x0a
        /*0072*/ 	.short	(.L_26 - .L_25)
	.align		4
.L_25:
        /*0074*/ 	.word	index@(.nv.constant0._Z9gpu_countPii)
        /*0078*/ 	.short	0x0380
        /*007a*/ 	.short	0x000c


	//----- nvinfo : EIATTR_SW_WAR
	.align		4
.L_26:
        /*007c*/ 	.byte	0x04, 0x36
        /*007e*/ 	.short	(.L_28 - .L_27)
.L_27:
        /*0080*/ 	.word	0x00000008
.L_28:


//--------------------- .nv.callgraph             --------------------------
	.section	.nv.callgraph,"",@"SHT_CUDA_CALLGRAPH"
	.align	4
	.sectionentsize	8
	.align		4
        /*0000*/ 	.word	0x00000000
	.align		4
        /*0004*/ 	.word	0xffffffff
	.align		4
        /*0008*/ 	.word	index@(_Z9gpu_countPii)
	.align		4
        /*000c*/ 	.word	index@(vprintf)
	.align		4
        /*0010*/ 	.word	0x00000000
	.align		4
        /*0014*/ 	.word	0xfffffffe
	.align		4
        /*0018*/ 	.word	0x00000000
	.align		4
        /*001c*/ 	.word	0xfffffffd
	.align		4
        /*0020*/ 	.word	0x00000000
	.align		4
        /*0024*/ 	.word	0xfffffffc


//--------------------- .nv.constant4             --------------------------
	.section	.nv.constant4,"a",@progbits
	.align	8
	.align		8
.nv.constant4:
        /*0000*/ 	.dword	vprintf
	.align		8
        /*0008*/ 	.dword	d_g_count
	.align		8
        /*0010*/ 	.dword	$str
	.align		8
        /*0018*/ 	.dword	$str$1


//--------------------- .text._Z9gpu_countPii     --------------------------
	.section	.text._Z9gpu_countPii,"ax",@progbits
	.align	128
        .global         _Z9gpu_countPii
        .type           _Z9gpu_countPii,@function
        .size           _Z9gpu_countPii,(.L_x_4 - _Z9gpu_countPii)
        .other          _Z9gpu_countPii,@"STO_CUDA_ENTRY STV_DEFAULT"
_Z9gpu_countPii:
.text._Z9gpu_countPii:
[----:B------:R-:W0:Y:S01]  /*0000*/  LDC R1, c[0x0][0x37c] ;  /* 0x0000df00ff017b82 */ /* 0x000e220000000800 */
[----:B------:R-:W1:Y:S01]  /*0010*/  S2R R3, SR_TID.X ;  /* 0x0000000000037919 */ /* 0x000e620000002100 */
[----:B------:R-:W2:Y:S06]  /*0020*/  LDCU UR5, c[0x0][0x2fc] ;  /* 0x00005f80ff0577ac */ /* 0x000eac0008000800 */
[----:B------:R-:W1:Y:S01]  /*0030*/  S2UR UR6, SR_CTAID.X ;  /* 0x00000000000679c3 */ /* 0x000e620000002500 */
[----:B0-----:R-:W-:Y:S01]  /*0040*/  VIADD R1, R1, 0xfffffff8 ;  /* 0xfffffff801017836 */ /* 0x001fe20000000000 */
[----:B------:R-:W0:Y:S06]  /*0050*/  LDCU UR4, c[0x0][0x2f8] ;  /* 0x00005f00ff0477ac */ /* 0x000e2c0008000800 */
[----:B------:R-:W1:Y:S01]  /*0060*/  LDC R2, c[0x0][0x360] ;  /* 0x0000d800ff027b82 */ /* 0x000e620000000800 */
[----:B0-----:R-:W-:-:S05]  /*0070*/  IADD3 R6, P1, PT, R1, UR4, RZ ;  /* 0x0000000401067c10 */ /* 0x001fca000ff3e0ff */
[----:B--2---:R-:W-:Y:S02]  /*0080*/  IMAD.X R7, RZ, RZ, UR5, P1 ;  /* 0x00000005ff077e24 */ /* 0x004fe400088e06ff */
[----:B-1----:R-:W-:-:S05]  /*0090*/  IMAD R2, R2, UR6, R3 ;  /* 0x0000000602027c24 */ /* 0x002fca000f8e0203 */
[----:B------:R-:W-:-:S13]  /*00a0*/  ISETP.GT.AND P0, PT, R2, 0x200, PT ;  /* 0x000002000200780c */ /* 0x000fda0003f04270 */
[----:B------:R-:W-:Y:S05]  /*00b0*/  @P0 EXIT ;  /* 0x000000000000094d */ /* 0x000fea0003800000 */
[----:B------:R-:W0:Y:S01]  /*00c0*/  LDC.64 R8, c[0x0][0x380] ;  /* 0x0000e000ff087b82 */ /* 0x000e220000000a00 */
[----:B------:R-:W1:Y:S01]  /*00d0*/  LDCU.64 UR36, c[0x0][0x358] ;  /* 0x00006b00ff2477ac */ /* 0x000e620008000a00 */
[----:B------:R-:W2:Y:S01]  /*00e0*/  LDCU UR4, c[0x0][0x388] ;  /* 0x00007100ff0477ac */ /* 0x000ea20008000800 */
[----:B0-----:R-:W-:-:S05]  /*00f0*/  IMAD.WIDE R8, R2, 0x4, R8 ;  /* 0x0000000402087825 */ /* 0x001fca00078e0208 */
[----:B-1----:R-:W2:Y:S02]  /*0100*/  LDG.E R11, desc[UR36][R8.64] ;  /* 0x00000024080b7981 */ /* 0x002ea4000c1e1900 */
[----:B--2---:R-:W-:-:S13]  /*0110*/  ISETP.NE.AND P0, PT, R11, UR4, PT ;  /* 0x000000040b007c0c */ /* 0x004fda000bf05270 */
[----:B------:R-:W-:Y:S05]  /*0120*/  @P0 BRA `(.L_x_0) ;  /* 0x0000000000440947 */ /* 0x000fea0003800000 */
[----:B------:R-:W0:Y:S01]  /*0130*/  S2R R0, SR_LANEID ;  /* 0x0000000000007919 */ /* 0x000e220000000000 */
[----:B------:R-:W1:Y:S01]  /*0140*/  LDC.64 R10, c[0x4][0x8] ;  /* 0x01000200ff0a7b82 */ /* 0x000e620000000a00 */
[----:B------:R-:W-:Y:S02]  /*0150*/  VOTEU.ANY UR4, UPT, PT ;  /* 0x0000000000047886 */ /* 0x000fe400038e0100 */
[----:B------:R-:W-:Y:S02]  /*0160*/  UFLO.U32 UR5, UR4 ;  /* 0x00000004000572bd */ /* 0x000fe400080e0000 */
[----:B------:R-:W1:Y:S04]  /*0170*/  POPC R15, UR4 ;  /* 0x00000004000f7d09 */ /* 0x000e680008000000 */
[----:B0-----:R-:W-:-:S05]  /*0180*/  ISETP.EQ.U32.AND P0, PT, R0, UR5, PT ;  /* 0x0000000500007c0c */ /* 0x001fca000bf02070 */
[----:B------:R-:W0:Y:S08]  /*0190*/  LDCU.64 UR4, c[0x4][0x10] ;  /* 0x01000200ff0477ac */ /* 0x000e300008000a00 */
[----:B-1----:R1:W-:Y:S04]  /*01a0*/  @P0 REDG.E.ADD.STRONG.GPU desc[UR36][R10.64], R15 ;  /* 0x0000000f0a00098e */ /* 0x0023e8000c12e124 */
[----:B------:R-:W2:Y:S01]  /*01b0*/  LDG.E R3, desc[UR36][R8.64] ;  /* 0x0000002408037981 */ /* 0x000ea2000c1e1900 */
[----:B------:R-:W-:Y:S01]  /*01c0*/  MOV R0, 0x0 ;  /* 0x0000000000007802 */ /* 0x000fe20000000f00 */
[----:B0-----:R-:W-:Y:S01]  /*01d0*/  IMAD.U32 R4, RZ, RZ, UR4 ;  /* 0x00000004ff047e24 */ /* 0x001fe2000f8e00ff */
[----:B------:R-:W-:-:S02]  /*01e0*/  MOV R5, UR5 ;  /* 0x0000000500057c02 */ /* 0x000fc40008000f00 */
[----:B------:R1:W0:Y:S02]  /*01f0*/  LDC.64 R12, c[0x4][R0] ;  /* 0x01000000000c7b82 */ /* 0x0002240000000a00 */
[----:B0-2---:R1:W-:Y:S03]  /*0200*/  STL.64 [R1], R2 ;  /* 0x0000000201007387 */ /* 0x0053e60000100a00 */
[----:B------:R-:W-:-:S07]  /*0210*/  LEPC R20, `(.L_x_1) ;  /* 0x000000001014794e */ /* 0x000fce0000000000 */
[----:B-1----:R-:W-:Y:S05]  /*0220*/  CALL.ABS.NOINC R12 ;  /* 0x000000000c007343 */ /* 0x002fea0003c00000 */
.L_x_1:
[----:B------:R-:W-:Y:S05]  /*0230*/  EXIT ;  /* 0x000000000000794d */ /* 0x000fea0003800000 */
.L_x_0:
[----:B------:R-:W-:Y:S01]  /*0240*/  IMAD.MOV.U32 R10, RZ, RZ, R2 ;  /* 0x000000ffff0a7224 */ /* 0x000fe200078e0002 */
[----:B------:R-:W-:Y:S01]  /*0250*/  MOV R0, 0x0 ;  /* 0x0000000000007802 */ /* 0x000fe20000000f00 */
[----:B------:R-:W0:Y:S03]  /*0260*/  LDCU.64 UR4, c[0x4][0x18] ;  /* 0x01000300ff0477ac */ /* 0x000e260008000a00 */
[----:B------:R1:W-:Y:S01]  /*0270*/  STL.64 [R1], R10 ;  /* 0x0000000a01007387 */ /* 0x0003e20000100a00 */
[----:B------:R1:W2:Y:S01]  /*0280*/  LDC.64 R2, c[0x4][R0] ;  /* 0x0100000000027b82 */ /* 0x0002a20000000a00 */
[----:B0-----:R-:W-:Y:S01]  /*0290*/  IMAD.U32 R4, RZ, RZ, UR4 ;  /* 0x00000004ff047e24 */ /* 0x001fe2000f8e00ff */
[----:B-1----:R-:W-:-:S07]  /*02a0*/  MOV R5, UR5 ;  /* 0x0000000500057c02 */ /* 0x002fce0008000f00 */
[----:B------:R-:W-:-:S07]  /*02b0*/  LEPC R20, `(.L_x_2) ;  /* 0x000000001014794e */ /* 0x000fce0000000000 */
[----:B--2---:R-:W-:Y:S05]  /*02c0*/  CALL.ABS.NOINC R2 ;  /* 0x0000000002007343 */ /* 0x004fea0003c00000 */
.L_x_2:
[----:B------:R-:W-:Y:S05]  /*02d0*/  EXIT ;  /* 0x000000000000794d */ /* 0x000fea0003800000 */
.L_x_3:
[----:B------:R-:W-:-:S00]  /*02e0*/  BRA `(.L_x_3) ;  /* 0xfffffffc00fc7947 */ /* 0x000fc0000383ffff */
[----:B------:R-:W-:-:S00]  /*02f0*/  NOP ;  /* 0x0000000000007918 */ /* 0x000fc00000000000 */
        /* <DEDUP_REMOVED lines=8> */
.L_x_4:


//--------------------- .nv.global.init           --------------------------
	.section	.nv.global.init,"aw",@progbits
.nv.global.init:
	.type		$str$1,@object
	.size		$str$1,($str - $str$1)
$str$1:
        /*0000*/ 	.byte	0x25, 0x64, 0x09, 0x25, 0x64, 0x0a, 0x00
	.type		$str,@object
	.size		$str,(.L_1 - $str)
$str:
        /*0007*/ 	.byte	0x25, 0x64, 0x09, 0x25, 0x64, 0x20, 0x2d, 0x20, 0x49, 0x6e, 0x63, 0x72, 0x65, 0x6d, 0x65, 0x6e
        /*0017*/ 	.byte	0x74, 0x0a, 0x00
.L_1:


//--------------------- .nv.shared.reserved.0     --------------------------
	.section	.nv.shared.reserved.0,"aw",@nobits
	.weak		__nv_reservedSMEM_offset_0_alias
	.size		__nv_reservedSMEM_offset_0_alias, 0, 64
	.other		__nv_reservedSMEM_offset_0_alias,@"STO_CUDA_RESERVED_SHARED STV_DEFAULT"
__nv_reservedSMEM_offset_0_alias:
	.zero		0
	.zero		64


//--------------------- .nv.global                --------------------------
	.section	.nv.global,"aw",@nobits
	.align	4
.nv.global:
	.type		d_g_count,@object
	.size		d_g_count,(.L_0 - d_g_count)
d_g_count:
	.zero		4
.L_0:


//--------------------- .nv.constant0._Z9gpu_countPii --------------------------
	.section	.nv.constant0._Z9gpu_countPii,"a",@progbits
	.sectionflags	@""
	.align	4
.nv.constant0._Z9gpu_countPii:
	.zero		908


//--------------------- SYMBOLS --------------------------

	.type		.nv.reservedSmem.offset0,@object
	.size		.nv.reservedSmem.offset0,0x4
	.type		vprintf,@function
